	.headerflags	@"EF_CUDA_TEXMODE_UNIFIED EF_CUDA_64BIT_ADDRESS EF_CUDA_ACCELERATORS EF_CUDA_SM90 EF_CUDA_VIRTUAL_SM(EF_CUDA_SM90)"
	.elftype	@"ET_EXEC"


//--------------------- .nv.info                  --------------------------
	.section	.nv.info,"",@"SHT_CUDA_INFO"
	.align	4


	//----- nvinfo : EIATTR_REGCOUNT
	.align		4
        /*0000*/ 	.byte	0x04, 0x2f
        /*0002*/ 	.short	(.L_1 - .L_0)
	.align		4
.L_0:
        /*0004*/ 	.word	index@(triton_poi_fused_cat_36)
        /*0008*/ 	.word	0x0000001e


	//----- nvinfo : EIATTR_MIN_STACK_SIZE
	.align		4
.L_1:
        /*000c*/ 	.byte	0x04, 0x12
        /*000e*/ 	.short	(.L_3 - .L_2)
	.align		4
.L_2:
        /*0010*/ 	.word	index@(triton_poi_fused_cat_36)
        /*0014*/ 	.word	0x00000000


	//----- nvinfo : EIATTR_FRAME_SIZE
	.align		4
.L_3:
        /*0018*/ 	.byte	0x04, 0x11
        /*001a*/ 	.short	(.L_5 - .L_4)
	.align		4
.L_4:
        /*001c*/ 	.word	index@(triton_poi_fused_cat_36)
        /*0020*/ 	.word	0x00000000


	//----- nvinfo : EIATTR_MIN_STACK_SIZE
	.align		4
.L_5:
        /*0024*/ 	.byte	0x04, 0x12
        /*0026*/ 	.short	(.L_7 - .L_6)
	.align		4
.L_6:
        /*0028*/ 	.word	index@(triton_poi_fused_cat_36)
        /*002c*/ 	.word	0x00000000
.L_7:


//--------------------- .nv.info.triton_poi_fused_cat_36 --------------------------
	.section	.nv.info.triton_poi_fused_cat_36,"",@"SHT_CUDA_INFO"
	.sectionflags	@""
	.align	4


	//----- nvinfo : EIATTR_CUDA_API_VERSION
	.align		4
        /*0000*/ 	.byte	0x04, 0x37
        /*0002*/ 	.short	(.L_9 - .L_8)
.L_8:
        /*0004*/ 	.word	0x0000007c


	//----- nvinfo : EIATTR_KPARAM_INFO
	.align		4
.L_9:
        /*0008*/ 	.byte	0x04, 0x17
        /*000a*/ 	.short	(.L_11 - .L_10)
.L_10:
        /*000c*/ 	.word	0x00000000
        /*0010*/ 	.short	0x0006
        /*0012*/ 	.short	0x0030
        /*0014*/ 	.byte	0x00, 0xf0, 0x11, 0x00


	//----- nvinfo : EIATTR_KPARAM_INFO
	.align		4
.L_11:
        /*0018*/ 	.byte	0x04, 0x17
        /*001a*/ 	.short	(.L_13 - .L_12)
.L_12:
        /*001c*/ 	.word	0x00000000
        /*0020*/ 	.short	0x0005
        /*0022*/ 	.short	0x0028
        /*0024*/ 	.byte	0x00, 0xf4, 0x21, 0x00


	//----- nvinfo : EIATTR_KPARAM_INFO
	.align		4
.L_13:
        /*0028*/ 	.byte	0x04, 0x17
        /*002a*/ 	.short	(.L_15 - .L_14)
.L_14:
        /*002c*/ 	.word	0x00000000
        /*0030*/ 	.short	0x0004
        /*0032*/ 	.short	0x0020
        /*0034*/ 	.byte	0x00, 0xf4, 0x21, 0x00


	//----- nvinfo : EIATTR_KPARAM_INFO
	.align		4
.L_15:
        /*0038*/ 	.byte	0x04, 0x17
        /*003a*/ 	.short	(.L_17 - .L_16)
.L_16:
        /*003c*/ 	.word	0x00000000
        /*0040*/ 	.short	0x0003
        /*0042*/ 	.short	0x0018
        /*0044*/ 	.byte	0x00, 0xf4, 0x21, 0x00


	//----- nvinfo : EIATTR_KPARAM_INFO
	.align		4
.L_17:
        /*0048*/ 	.byte	0x04, 0x17
        /*004a*/ 	.short	(.L_19 - .L_18)
.L_18:
        /*004c*/ 	.word	0x00000000
        /*0050*/ 	.short	0x0002
        /*0052*/ 	.short	0x0010
        /*0054*/ 	.byte	0x00, 0xf4, 0x21, 0x00


	//----- nvinfo : EIATTR_KPARAM_INFO
	.align		4
.L_19:
        /*0058*/ 	.byte	0x04, 0x17
        /*005a*/ 	.short	(.L_21 - .L_20)
.L_20:
        /*005c*/ 	.word	0x00000000
        /*0060*/ 	.short	0x0001
        /*0062*/ 	.short	0x0008
        /*0064*/ 	.byte	0x00, 0xf4, 0x21, 0x00


	//----- nvinfo : EIATTR_KPARAM_INFO
	.align		4
.L_21:
        /*0068*/ 	.byte	0x04, 0x17
        /*006a*/ 	.short	(.L_23 - .L_22)
.L_22:
        /*006c*/ 	.word	0x00000000
        /*0070*/ 	.short	0x0000
        /*0072*/ 	.short	0x0000
        /*0074*/ 	.byte	0x00, 0xf4, 0x21, 0x00


	//----- nvinfo : EIATTR_SPARSE_MMA_MASK
	.align		4
.L_23:
        /*0078*/ 	.byte	0x03, 0x50
        /*007a*/ 	.short	0x0000


	//----- nvinfo : EIATTR_MAXREG_COUNT
	.align		4
        /*007c*/ 	.byte	0x03, 0x1b
        /*007e*/ 	.short	0x00ff


	//----- nvinfo : EIATTR_EXIT_INSTR_OFFSETS
	.align		4
        /*0080*/ 	.byte	0x04, 0x1c
        /*0082*/ 	.short	(.L_25 - .L_24)


	//   ....[0]....
.L_24:
        /*0084*/ 	.word	0x00000950


	//----- nvinfo : EIATTR_REQNTID
	.align		4
.L_25:
        /*0088*/ 	.byte	0x04, 0x10
        /*008a*/ 	.short	(.L_27 - .L_26)
.L_26:
        /*008c*/ 	.word	0x00000080
        /*0090*/ 	.word	0x00000001
        /*0094*/ 	.word	0x00000001


	//----- nvinfo : EIATTR_CBANK_PARAM_SIZE
	.align		4
.L_27:
        /*0098*/ 	.byte	0x03, 0x19
        /*009a*/ 	.short	0x0034


	//----- nvinfo : EIATTR_PARAM_CBANK
	.align		4
        /*009c*/ 	.byte	0x04, 0x0a
        /*009e*/ 	.short	(.L_29 - .L_28)
	.align		4
.L_28:
        /*00a0*/ 	.word	index@(.nv.constant0.triton_poi_fused_cat_36)
        /*00a4*/ 	.short	0x0210
        /*00a6*/ 	.short	0x0034


	//----- nvinfo : EIATTR_SW_WAR
	.align		4
.L_29:
        /*00a8*/ 	.byte	0x04, 0x36
        /*00aa*/ 	.short	(.L_31 - .L_30)
.L_30:
        /*00ac*/ 	.word	0x00000008
.L_31:


//--------------------- .nv.callgraph             --------------------------
	.section	.nv.callgraph,"",@"SHT_CUDA_CALLGRAPH"
	.align	4
	.sectionentsize	8
	.align		4
        /*0000*/ 	.word	0x00000000
	.align		4
        /*0004*/ 	.word	0xffffffff
	.align		4
        /*0008*/ 	.word	0x00000000
	.align		4
        /*000c*/ 	.word	0xfffffffe
	.align		4
        /*0010*/ 	.word	0x00000000
	.align		4
        /*0014*/ 	.word	0xfffffffd
	.align		4
        /*0018*/ 	.word	0x00000000
	.align		4
        /*001c*/ 	.word	0xfffffffc


//--------------------- .text.triton_poi_fused_cat_36 --------------------------
	.section	.text.triton_poi_fused_cat_36,"ax",@progbits
	.align	128
        .global         triton_poi_fused_cat_36
        .type           triton_poi_fused_cat_36,@function
        .size           triton_poi_fused_cat_36,(.L_x_1 - triton_poi_fused_cat_36)
        .other          triton_poi_fused_cat_36,@"STO_CUDA_ENTRY STV_DEFAULT"
triton_poi_fused_cat_36:
.text.triton_poi_fused_cat_36:
[----:B------:R-:W-:Y:S01]  /*0000*/  LDC R1, c[0x0][0x28] ;  /* 0x00000a00ff017b82 */ /* 0x000fe20000000800 */
[----:B------:R-:W1:Y:S01]  /*0010*/  S2R R0, SR_TID.X ;  /* 0x0000000000007919 */ /* 0x000e620000002100 */
[----:B------:R-:W-:Y:S01]  /*0020*/  CS2R R12, SRZ ;  /* 0x00000000000c7805 */ /* 0x000fe2000001ff00 */
[----:B------:R-:W-:Y:S01]  /*0030*/  ULDC.64 UR4, c[0x0][0x208] ;  /* 0x0000820000047ab9 */ /* 0x000fe20000000a00 */
[----:B------:R-:W2:Y:S01]  /*0040*/  S2R R3, SR_CTAID.X ;  /* 0x0000000000037919 */ /* 0x000ea20000002500 */
[----:B------:R-:W-:Y:S01]  /*0050*/  CS2R R22, SRZ ;  /* 0x0000000000167805 */ /* 0x000fe2000001ff00 */
[----:B------:R-:W-:Y:S01]  /*0060*/  IMAD.MOV.U32 R24, RZ, RZ, RZ ;  /* 0x000000ffff187224 */ /* 0x000fe200078e00ff */
[----:B------:R-:W-:Y:S01]  /*0070*/  ULDC.64 UR6, c[0x0][0x210] ;  /* 0x0000840000067ab9 */ /* 0x000fe20000000a00 */
[----:B------:R-:W-:Y:S01]  /*0080*/  ULDC.64 UR8, c[0x0][0x220] ;  /* 0x0000880000087ab9 */ /* 0x000fe20000000a00 */
[----:B-1----:R-:W-:-:S05]  /*0090*/  LOP3.LUT R0, R0, 0x7f, RZ, 0xc0, !PT ;  /* 0x0000007f00007812 */ /* 0x002fca00078ec0ff */
[----:B--2---:R-:W-:Y:S02]  /*00a0*/  IMAD R0, R3, 0x80, R0 ;  /* 0x0000008003007824 */ /* 0x004fe400078e0200 */
[----:B------:R-:W1:Y:S03]  /*00b0*/  LDC.64 R2, c[0x0][0x218] ;  /* 0x00008600ff027b82 */ /* 0x000e660000000a00 */
[----:B------:R-:W-:-:S04]  /*00c0*/  SHF.R.S32.HI R5, RZ, 0x1f, R0 ;  /* 0x0000001fff057819 */ /* 0x000fc80000011400 */
[----:B------:R-:W-:-:S04]  /*00d0*/  LEA.HI R4, R5, R0, RZ, 0x4 ;  /* 0x0000000005047211 */ /* 0x000fc800078f20ff */
[--C-:B------:R-:W-:Y:S02]  /*00e0*/  SHF.R.S32.HI R7, RZ, 0x4, R4.reuse ;  /* 0x00000004ff077819 */ /* 0x100fe40000011404 */
[----:B------:R-:W-:-:S04]  /*00f0*/  SHF.R.S32.HI R6, RZ, 0x1f, R4 ;  /* 0x0000001fff067819 */ /* 0x000fc80000011404 */
[----:B------:R-:W-:-:S04]  /*0100*/  LEA.HI R6, R6, R7, RZ, 0x6 ;  /* 0x0000000706067211 */ /* 0x000fc800078f30ff */
[----:B------:R-:W-:Y:S02]  /*0110*/  LOP3.LUT R8, R6, 0xffffffc0, RZ, 0xc0, !PT ;  /* 0xffffffc006087812 */ /* 0x000fe400078ec0ff */
[----:B------:R-:W-:Y:S02]  /*0120*/  LEA.HI R6, R5, R0, RZ, 0xa ;  /* 0x0000000005067211 */ /* 0x000fe400078f50ff */
[----:B------:R-:W-:Y:S01]  /*0130*/  LOP3.LUT R5, R4, 0xfffffff0, RZ, 0xc0, !PT ;  /* 0xfffffff004057812 */ /* 0x000fe200078ec0ff */
[----:B------:R-:W-:Y:S01]  /*0140*/  IMAD.IADD R8, R7, 0x1, -R8 ;  /* 0x0000000107087824 */ /* 0x000fe200078e0a08 */
[----:B------:R-:W-:-:S03]  /*0150*/  SHF.R.S32.HI R21, RZ, 0xa, R6 ;  /* 0x0000000aff157819 */ /* 0x000fc60000011406 */
[----:B------:R-:W-:Y:S01]  /*0160*/  IMAD.IADD R4, R0, 0x1, -R5 ;  /* 0x0000000100047824 */ /* 0x000fe200078e0a05 */
[----:B------:R-:W-:-:S03]  /*0170*/  ISETP.GE.AND P1, PT, R8, 0x10, PT ;  /* 0x000000100800780c */ /* 0x000fc60003f26270 */
[----:B------:R-:W-:-:S04]  /*0180*/  IMAD R4, R21, 0x40, R4 ;  /* 0x0000004015047824 */ /* 0x000fc800078e0204 */
[----:B-1----:R-:W-:-:S06]  /*0190*/  IMAD.WIDE R2, R4, 0x4, R2 ;  /* 0x0000000404027825 */ /* 0x002fcc00078e0202 */
[----:B------:R-:W2:Y:S01]  /*01a0*/  @!P1 LDG.E.EL R12, desc[UR4][R2.64] ;  /* 0x00000004020c9981 */ /* 0x000ea2000c2e1900 */
[C---:B------:R-:W-:Y:S02]  /*01b0*/  ISETP.GT.AND P2, PT, R8.reuse, 0x2f, PT ;  /* 0x0000002f0800780c */ /* 0x040fe40003f44270 */
[----:B------:R-:W-:-:S04]  /*01c0*/  LOP3.LUT R5, R8, 0xfffffff0, RZ, 0xc0, !PT ;  /* 0xfffffff008057812 */ /* 0x000fc800078ec0ff */
[C---:B------:R-:W-:Y:S02]  /*01d0*/  ISETP.NE.AND P3, PT, R5.reuse, 0x20, PT ;  /* 0x000000200500780c */ /* 0x040fe40003f65270 */
[----:B------:R-:W-:-:S05]  /*01e0*/  ISETP.NE.AND P0, PT, R5, 0x10, PT ;  /* 0x000000100500780c */ /* 0x000fca0003f05270 */
[----:B------:R-:W3:Y:S06]  /*01f0*/  @P2 LDG.E.EL R22, desc[UR4][R2.64+0xc0] ;  /* 0x0000c00402162981 */ /* 0x000eec000c2e1900 */
[----:B------:R-:W4:Y:S04]  /*0200*/  @!P3 LDG.E.EL R23, desc[UR4][R2.64+0x80] ;  /* 0x000080040217b981 */ /* 0x000f28000c2e1900 */
[----:B------:R1:W5:Y:S01]  /*0210*/  @!P0 LDG.E.EL R24, desc[UR4][R2.64+0x40] ;  /* 0x0000400402188981 */ /* 0x000362000c2e1900 */
[----:B------:R-:W-:Y:S01]  /*0220*/  IMAD R5, R21, 0xc0, R4 ;  /* 0x000000c015057824 */ /* 0x000fe200078e0204 */
[----:B------:R-:W-:Y:S01]  /*0230*/  CS2R R18, SRZ ;  /* 0x0000000000127805 */ /* 0x000fe2000001ff00 */
[----:B------:R-:W-:Y:S01]  /*0240*/  IMAD.SHL.U32 R8, R8, 0x10, RZ ;  /* 0x0000001008087824 */ /* 0x000fe200078e00ff */
[----:B------:R-:W-:-:S02]  /*0250*/  CS2R R16, SRZ ;  /* 0x0000000000107805 */ /* 0x000fc4000001ff00 */
[----:B------:R-:W-:Y:S02]  /*0260*/  CS2R R14, SRZ ;  /* 0x00000000000e7805 */ /* 0x000fe4000001ff00 */
[----:B------:R-:W-:Y:S02]  /*0270*/  SHF.R.S32.HI R7, RZ, 0x1f, R5 ;  /* 0x0000001fff077819 */ /* 0x000fe40000011405 */
[----:B------:R-:W-:Y:S01]  /*0280*/  IADD3 R5, P4, R8, R5, RZ ;  /* 0x0000000508057210 */ /* 0x000fe20007f9e0ff */
[----:B-1----:R-:W1:Y:S03]  /*0290*/  LDC.64 R2, c[0x0][0x210] ;  /* 0x00008400ff027b82 */ /* 0x002e660000000a00 */
[----:B------:R-:W-:Y:S01]  /*02a0*/  LEA.HI.X.SX32 R8, R8, R7, 0x1, P4 ;  /* 0x0000000708087211 */ /* 0x000fe200020f0eff */
[----:B------:R-:W-:-:S03]  /*02b0*/  IMAD.SHL.U32 R25, R5, 0x4, RZ ;  /* 0x0000000405197824 */ /* 0x000fc600078e00ff */
[----:B------:R-:W-:Y:S02]  /*02c0*/  SHF.L.U64.HI R27, R5, 0x2, R8 ;  /* 0x00000002051b7819 */ /* 0x000fe40000010208 */
[----:B------:R-:W-:Y:S02]  /*02d0*/  IADD3 R8, P4, R25, UR6, RZ ;  /* 0x0000000619087c10 */ /* 0x000fe4000ff9e0ff */
[----:B------:R-:W-:Y:S02]  /*02e0*/  IADD3 R10, P5, R25, UR8, RZ ;  /* 0x00000008190a7c10 */ /* 0x000fe4000ffbe0ff */
[----:B------:R-:W-:Y:S01]  /*02f0*/  IADD3.X R9, R27, UR7, RZ, P4, !PT ;  /* 0x000000071b097c10 */ /* 0x000fe2000a7fe4ff */
[----:B------:R-:W-:Y:S01]  /*0300*/  ULDC.64 UR6, c[0x0][0x228] ;  /* 0x00008a0000067ab9 */ /* 0x000fe20000000a00 */
[----:B------:R-:W-:Y:S02]  /*0310*/  IADD3.X R11, R27, UR9, RZ, P5, !PT ;  /* 0x000000091b0b7c10 */ /* 0x000fe4000affe4ff */
[----:B------:R-:W-:Y:S01]  /*0320*/  IADD3 R4, P4, R25, UR6, RZ ;  /* 0x0000000619047c10 */ /* 0x000fe2000ff9e0ff */
[----:B------:R-:W5:Y:S01]  /*0330*/  @!P3 LDG.E R18, desc[UR4][R8.64+-0x800] ;  /* 0xfff800040812b981 */ /* 0x000f62000c1e1900 */
[----:B------:R-:W-:-:S02]  /*0340*/  LOP3.LUT R7, R6, 0xfffffc00, RZ, 0xc0, !PT ;  /* 0xfffffc0006077812 */ /* 0x000fc400078ec0ff */
[----:B------:R-:W-:Y:S01]  /*0350*/  IADD3.X R5, R27, UR7, RZ, P4, !PT ;  /* 0x000000071b057c10 */ /* 0x000fe2000a7fe4ff */
[----:B------:R-:W5:Y:S01]  /*0360*/  @!P3 LDG.E R16, desc[UR4][R10.64+-0x800] ;  /* 0xfff800040a10b981 */ /* 0x000f62000c1e1900 */
[----:B------:R-:W-:Y:S01]  /*0370*/  ULDC.64 UR6, c[0x0][0x230] ;  /* 0x00008c0000067ab9 */ /* 0x000fe20000000a00 */
[----:B------:R-:W-:Y:S01]  /*0380*/  IMAD.MOV.U32 R20, RZ, RZ, RZ ;  /* 0x000000ffff147224 */ /* 0x000fe200078e00ff */
[----:B------:R-:W-:Y:S01]  /*0390*/  IADD3 R6, P4, R25, UR6, RZ ;  /* 0x0000000619067c10 */ /* 0x000fe2000ff9e0ff */
[----:B------:R-:W5:Y:S01]  /*03a0*/  @P2 LDG.E R17, desc[UR4][R8.64+-0xc00] ;  /* 0xfff4000408112981 */ /* 0x000f62000c1e1900 */
[----:B------:R-:W-:-:S03]  /*03b0*/  IMAD.IADD R26, R0, 0x1, -R7 ;  /* 0x00000001001a7824 */ /* 0x000fc600078e0a07 */
[----:B------:R-:W5:Y:S01]  /*03c0*/  @P2 LDG.E R14, desc[UR4][R10.64+-0xc00] ;  /* 0xfff400040a0e2981 */ /* 0x000f62000c1e1900 */
[----:B------:R-:W-:-:S03]  /*03d0*/  IADD3.X R7, R27, UR7, RZ, P4, !PT ;  /* 0x000000071b077c10 */ /* 0x000fc6000a7fe4ff */
[----:B------:R1:W5:Y:S04]  /*03e0*/  @!P0 LDG.E R15, desc[UR4][R8.64+-0x400] ;  /* 0xfffc0004080f8981 */ /* 0x000368000c1e1900 */
[----:B------:R-:W5:Y:S04]  /*03f0*/  @P2 LDG.E R20, desc[UR4][R4.64+-0xc00] ;  /* 0xfff4000404142981 */ /* 0x000f68000c1e1900 */
[----:B------:R-:W5:Y:S01]  /*0400*/  @!P0 LDG.E R13, desc[UR4][R10.64+-0x400] ;  /* 0xfffc00040a0d8981 */ /* 0x000f62000c1e1900 */
[----:B01----:R-:W-:Y:S01]  /*0410*/  CS2R R8, SRZ ;  /* 0x0000000000087805 */ /* 0x003fe2000001ff00 */
[----:B------:R-:W-:-:S02]  /*0420*/  IMAD R21, R21, 0x100, R26 ;  /* 0x0000010015157824 */ /* 0x000fc400078e021a */
[----:B------:R-:W5:Y:S04]  /*0430*/  @!P3 LDG.E R19, desc[UR4][R4.64+-0x800] ;  /* 0xfff800040413b981 */ /* 0x000f68000c1e1900 */
[----:B------:R-:W5:Y:S01]  /*0440*/  @P2 LDG.E R8, desc[UR4][R6.64+-0xc00] ;  /* 0xfff4000406082981 */ /* 0x000f62000c1e1900 */
[----:B------:R-:W-:-:S05]  /*0450*/  IMAD.WIDE R2, R21, 0x4, R2 ;  /* 0x0000000415027825 */ /* 0x000fca00078e0202 */
[----:B------:R0:W5:Y:S01]  /*0460*/  @!P1 LDG.E R9, desc[UR4][R2.64] ;  /* 0x0000000402099981 */ /* 0x000162000c1e1900 */
[----:B--2---:R-:W-:-:S05]  /*0470*/  SEL R12, R12, RZ, !P1 ;  /* 0x000000ff0c0c7207 */ /* 0x004fca0004800000 */
[----:B------:R-:W-:-:S04]  /*0480*/  FADD R12, RZ, -R12 ;  /* 0x8000000cff0c7221 */ /* 0x000fc80000000000 */
[----:B------:R-:W-:-:S05]  /*0490*/  FMUL R12, R12, 1.4426950216293334961 ;  /* 0x3fb8aa3b0c0c7820 */ /* 0x000fca0000400000 */
[----:B------:R-:W-:Y:S02]  /*04a0*/  FSETP.GEU.AND P4, PT, R12, -126, PT ;  /* 0xc2fc00000c00780b */ /* 0x000fe40003f8e000 */
[----:B---3--:R-:W-:Y:S02]  /*04b0*/  SEL R22, R22, RZ, P2 ;  /* 0x000000ff16167207 */ /* 0x008fe40001000000 */
[----:B----4-:R-:W-:-:S03]  /*04c0*/  SEL R23, R23, RZ, !P3 ;  /* 0x000000ff17177207 */ /* 0x010fc60005800000 */
[----:B------:R-:W-:-:S06]  /*04d0*/  FADD R22, RZ, -R22 ;  /* 0x80000016ff167221 */ /* 0x000fcc0000000000 */
[----:B------:R-:W-:Y:S01]  /*04e0*/  @!P4 FMUL R12, R12, 0.5 ;  /* 0x3f0000000c0cc820 */ /* 0x000fe20000400000 */
[----:B-----5:R-:W-:-:S03]  /*04f0*/  SEL R24, R24, RZ, !P0 ;  /* 0x000000ff18187207 */ /* 0x020fc60004000000 */
[----:B0-----:R-:W0:Y:S01]  /*0500*/  MUFU.EX2 R2, R12 ;  /* 0x0000000c00027308 */ /* 0x001e220000000800 */
[----:B------:R-:W-:Y:S01]  /*0510*/  FMUL R22, R22, 1.4426950216293334961 ;  /* 0x3fb8aa3b16167820 */ /* 0x000fe20000400000 */
[----:B------:R-:W-:Y:S01]  /*0520*/  FADD R23, RZ, -R23 ;  /* 0x80000017ff177221 */ /* 0x000fe20000000000 */
[----:B------:R-:W-:-:S03]  /*0530*/  FADD R24, RZ, -R24 ;  /* 0x80000018ff187221 */ /* 0x000fc60000000000 */
[----:B------:R-:W-:Y:S01]  /*0540*/  FSETP.GEU.AND P5, PT, R22, -126, PT ;  /* 0xc2fc00001600780b */ /* 0x000fe20003fae000 */
[----:B------:R-:W-:Y:S01]  /*0550*/  FMUL R23, R23, 1.4426950216293334961 ;  /* 0x3fb8aa3b17177820 */ /* 0x000fe20000400000 */
[----:B------:R-:W-:-:S04]  /*0560*/  FMUL R24, R24, 1.4426950216293334961 ;  /* 0x3fb8aa3b18187820 */ /* 0x000fc80000400000 */
[----:B------:R-:W-:Y:S01]  /*0570*/  FSETP.GEU.AND P6, PT, R23, -126, PT ;  /* 0xc2fc00001700780b */ /* 0x000fe20003fce000 */
[----:B0-----:R-:W-:Y:S01]  /*0580*/  @!P4 FMUL R2, R2, R2 ;  /* 0x000000020202c220 */ /* 0x001fe20000400000 */
[----:B------:R-:W-:-:S05]  /*0590*/  FSETP.GEU.AND P4, PT, R24, -126, PT ;  /* 0xc2fc00001800780b */ /* 0x000fca0003f8e000 */
[----:B------:R-:W-:-:S04]  /*05a0*/  @!P5 FMUL R22, R22, 0.5 ;  /* 0x3f0000001616d820 */ /* 0x000fc80000400000 */
[----:B------:R-:W0:Y:S02]  /*05b0*/  MUFU.EX2 R5, R22 ;  /* 0x0000001600057308 */ /* 0x000e240000000800 */
[----:B------:R-:W-:Y:S02]  /*05c0*/  @!P6 FMUL R23, R23, 0.5 ;  /* 0x3f0000001717e820 */ /* 0x000fe40000400000 */
[----:B------:R-:W-:-:S04]  /*05d0*/  @!P4 FMUL R24, R24, 0.5 ;  /* 0x3f0000001818c820 */ /* 0x000fc80000400000 */
[----:B------:R-:W1:Y:S01]  /*05e0*/  MUFU.EX2 R4, R23 ;  /* 0x0000001700047308 */ /* 0x000e620000000800 */
[----:B------:R-:W-:-:S07]  /*05f0*/  FADD R2, R2, 1 ;  /* 0x3f80000002027421 */ /* 0x000fce0000000000 */
[----:B------:R-:W2:Y:S01]  /*0600*/  MUFU.EX2 R3, R24 ;  /* 0x0000001800037308 */ /* 0x000ea20000000800 */
[----:B0-----:R-:W-:Y:S01]  /*0610*/  @!P5 FMUL R5, R5, R5 ;  /* 0x000000050505d220 */ /* 0x001fe20000400000 */
[----:B------:R-:W-:-:S03]  /*0620*/  FSETP.GT.AND P5, PT, R2, 8.50705917302346158658e+37, PT ;  /* 0x7e8000000200780b */ /* 0x000fc60003fa4000 */
[----:B------:R-:W-:Y:S01]  /*0630*/  FADD R11, R5, 1 ;  /* 0x3f800000050b7421 */ /* 0x000fe20000000000 */
[----:B-1----:R-:W-:Y:S01]  /*0640*/  @!P6 FMUL R4, R4, R4 ;  /* 0x000000040404e220 */ /* 0x002fe20000400000 */
[----:B------:R-:W-:-:S03]  /*0650*/  IMAD.MOV.U32 R5, RZ, RZ, 0x3e800000 ;  /* 0x3e800000ff057424 */ /* 0x000fc600078e00ff */
[----:B------:R-:W-:Y:S01]  /*0660*/  FADD R10, R4, 1 ;  /* 0x3f800000040a7421 */ /* 0x000fe20000000000 */
[----:B--2---:R-:W-:Y:S01]  /*0670*/  @!P4 FMUL R3, R3, R3 ;  /* 0x000000030303c220 */ /* 0x004fe20000400000 */
[----:B------:R-:W-:-:S03]  /*0680*/  FSETP.GT.AND P6, PT, R11, 8.50705917302346158658e+37, PT ;  /* 0x7e8000000b00780b */ /* 0x000fc60003fc4000 */
[----:B------:R-:W-:Y:S01]  /*0690*/  FADD R12, R3, 1 ;  /* 0x3f800000030c7421 */ /* 0x000fe20000000000 */
[----:B------:R-:W-:Y:S01]  /*06a0*/  @P5 FMUL R2, R2, 0.25 ;  /* 0x3e80000002025820 */ /* 0x000fe20000400000 */
[----:B------:R-:W-:Y:S02]  /*06b0*/  FSEL R7, R5, 1, P5 ;  /* 0x3f80000005077808 */ /* 0x000fe40002800000 */
[----:B------:R-:W-:Y:S02]  /*06c0*/  FSETP.GT.AND P4, PT, R10, 8.50705917302346158658e+37, PT ;  /* 0x7e8000000a00780b */ /* 0x000fe40003f84000 */
[----:B------:R-:W-:Y:S02]  /*06d0*/  FSETP.GT.AND P5, PT, R12, 8.50705917302346158658e+37, PT ;  /* 0x7e8000000c00780b */ /* 0x000fe40003fa4000 */
[----:B------:R-:W-:Y:S02]  /*06e0*/  SEL R3, R18, RZ, !P3 ;  /* 0x000000ff12037207 */ /* 0x000fe40005800000 */
[----:B------:R-:W-:Y:S01]  /*06f0*/  @P6 FMUL R11, R11, 0.25 ;  /* 0x3e8000000b0b6820 */ /* 0x000fe20000400000 */
[----:B------:R-:W-:-:S03]  /*0700*/  SEL R16, R16, RZ, !P3 ;  /* 0x000000ff10107207 */ /* 0x000fc60005800000 */
[----:B------:R-:W0:Y:S03]  /*0710*/  MUFU.RCP R4, R11 ;  /* 0x0000000b00047308 */ /* 0x000e260000001000 */
[----:B------:R-:W-:Y:S02]  /*0720*/  @P4 FMUL R10, R10, 0.25 ;  /* 0x3e8000000a0a4820 */ /* 0x000fe40000400000 */
[----:B------:R-:W-:Y:S01]  /*0730*/  @P5 FMUL R12, R12, 0.25 ;  /* 0x3e8000000c0c5820 */ /* 0x000fe20000400000 */
[----:B------:R-:W-:Y:S01]  /*0740*/  SEL R17, R17, RZ, P2 ;  /* 0x000000ff11117207 */ /* 0x000fe20001000000 */
[----:B------:R-:W-:Y:S01]  /*0750*/  FADD R16, R3, R16 ;  /* 0x0000001003107221 */ /* 0x000fe20000000000 */
[----:B------:R-:W-:Y:S01]  /*0760*/  SEL R14, R14, RZ, P2 ;  /* 0x000000ff0e0e7207 */ /* 0x000fe20001000000 */
[----:B------:R1:W-:Y:S01]  /*0770*/  MUFU.RCP R6, R2 ;  /* 0x0000000200067308 */ /* 0x0003e20000001000 */
[----:B------:R-:W-:-:S03]  /*0780*/  SEL R20, R20, RZ, P2 ;  /* 0x000000ff14147207 */ /* 0x000fc60001000000 */
[----:B------:R-:W-:-:S04]  /*0790*/  FADD R17, R17, R14 ;  /* 0x0000000e11117221 */ /* 0x000fc80000000000 */
[----:B------:R-:W2:Y:S01]  /*07a0*/  MUFU.RCP R10, R10 ;  /* 0x0000000a000a7308 */ /* 0x000ea20000001000 */
[----:B-1----:R-:W1:Y:S01]  /*07b0*/  LDC.64 R2, c[0x0][0x238] ;  /* 0x00008e00ff027b82 */ /* 0x002e620000000a00 */
[----:B------:R-:W-:-:S06]  /*07c0*/  SEL R14, R15, RZ, !P0 ;  /* 0x000000ff0f0e7207 */ /* 0x000fcc0004000000 */
[----:B------:R-:W3:Y:S01]  /*07d0*/  MUFU.RCP R12, R12 ;  /* 0x0000000c000c7308 */ /* 0x000ee20000001000 */
[----:B------:R-:W-:Y:S01]  /*07e0*/  FSEL R15, R5, 1, P6 ;  /* 0x3f800000050f7808 */ /* 0x000fe20003000000 */
[----:B------:R-:W-:Y:S01]  /*07f0*/  FADD R17, R17, R20 ;  /* 0x0000001411117221 */ /* 0x000fe20000000000 */
[----:B------:R-:W-:Y:S02]  /*0800*/  SEL R8, R8, RZ, P2 ;  /* 0x000000ff08087207 */ /* 0x000fe40001000000 */
[----:B------:R-:W-:Y:S02]  /*0810*/  SEL R11, R13, RZ, !P0 ;  /* 0x000000ff0d0b7207 */ /* 0x000fe40004000000 */
[----:B------:R-:W-:Y:S01]  /*0820*/  FSEL R13, R5, 1, P4 ;  /* 0x3f800000050d7808 */ /* 0x000fe20002000000 */
[----:B0-----:R-:W-:Y:S01]  /*0830*/  FMUL R4, R4, R15 ;  /* 0x0000000f04047220 */ /* 0x001fe20000400000 */
[----:B------:R-:W-:Y:S01]  /*0840*/  SEL R19, R19, RZ, !P3 ;  /* 0x000000ff13137207 */ /* 0x000fe20005800000 */
[----:B------:R-:W-:Y:S01]  /*0850*/  FADD R17, R17, R8 ;  /* 0x0000000811117221 */ /* 0x000fe20000000000 */
[----:B------:R-:W-:Y:S01]  /*0860*/  FSEL R5, R5, 1, P5 ;  /* 0x3f80000005057808 */ /* 0x000fe20002800000 */
[----:B------:R-:W-:Y:S01]  /*0870*/  FADD R11, R14, R11 ;  /* 0x0000000b0e0b7221 */ /* 0x000fe20000000000 */
[----:B--2---:R-:W-:Y:S01]  /*0880*/  FMUL R10, R10, R13 ;  /* 0x0000000d0a0a7220 */ /* 0x004fe20000400000 */
[----:B------:R-:W-:Y:S01]  /*0890*/  FADD R19, R16, R19 ;  /* 0x0000001310137221 */ /* 0x000fe20000000000 */
[----:B------:R-:W-:Y:S01]  /*08a0*/  FFMA R4, R17, R4, R17 ;  /* 0x0000000411047223 */ /* 0x000fe20000000011 */
[----:B---3--:R-:W-:Y:S01]  /*08b0*/  FMUL R12, R12, R5 ;  /* 0x000000050c0c7220 */ /* 0x008fe20000400000 */
[----:B------:R-:W-:Y:S01]  /*08c0*/  SEL R9, R9, RZ, !P1 ;  /* 0x000000ff09097207 */ /* 0x000fe20004800000 */
[----:B------:R-:W-:Y:S01]  /*08d0*/  FMUL R6, R6, R7 ;  /* 0x0000000706067220 */ /* 0x000fe20000400000 */
[----:B------:R-:W-:Y:S01]  /*08e0*/  FFMA R10, R19, R10, R19 ;  /* 0x0000000a130a7223 */ /* 0x000fe20000000013 */
[----:B------:R-:W-:Y:S01]  /*08f0*/  FFMA R11, R11, R12, R11 ;  /* 0x0000000c0b0b7223 */ /* 0x000fe2000000000b */
[----:B------:R-:W-:Y:S01]  /*0900*/  @P3 FSEL R10, R4, RZ, P2 ;  /* 0x000000ff040a3208 */ /* 0x000fe20001000000 */
[----:B------:R-:W-:Y:S01]  /*0910*/  FFMA R5, R9, R6, R9 ;  /* 0x0000000609057223 */ /* 0x000fe20000000009 */
[----:B-1----:R-:W-:-:S02]  /*0920*/  IMAD.WIDE R2, R0, 0x4, R2 ;  /* 0x0000000400027825 */ /* 0x002fc400078e0202 */
[----:B------:R-:W-:-:S05]  /*0930*/  @P1 FSEL R5, R11, R10, !P0 ;  /* 0x0000000a0b051208 */ /* 0x000fca0004000000 */
[----:B------:R-:W-:Y:S01]  /*0940*/  STG.E desc[UR4][R2.64], R5 ;  /* 0x0000000502007986 */ /* 0x000fe2000c101904 */
[----:B------:R-:W-:Y:S05]  /*0950*/  EXIT ;  /* 0x000000000000794d */ /* 0x000fea0003800000 */
.L_x_0:
[----:B------:R-:W-:-:S00]  /*0960*/  BRA `(.L_x_0) ;  /* 0xfffffffc00fc7947 */ /* 0x000fc0000383ffff */
[----:B------:R-:W-:-:S00]  /*0970*/  NOP ;  /* 0x0000000000007918 */ /* 0x000fc00000000000 */
        /* <DEDUP_REMOVED lines=8> */
.L_x_1:


//--------------------- .nv.constant0.triton_poi_fused_cat_36 --------------------------
	.section	.nv.constant0.triton_poi_fused_cat_36,"a",@progbits
	.sectionflags	@""
	.align	4
.nv.constant0.triton_poi_fused_cat_36:
	.zero		580
